//
// Generated by NVIDIA NVVM Compiler
//
// Compiler Build ID: CL-36424714
// Cuda compilation tools, release 13.0, V13.0.88
// Based on NVVM 20.0.0
//

.version 9.0
.target sm_100
.address_size 64

	// .globl	_Z18Convolution_kernelPfS_S_iiiiiiiiiiiiii
// _ZZ18Convolution_kernelPfS_S_iiiiiiiiiiiiiiE5value has been demoted

.visible .entry _Z18Convolution_kernelPfS_S_iiiiiiiiiiiiii(
	.param .u64 .ptr .align 1 _Z18Convolution_kernelPfS_S_iiiiiiiiiiiiii_param_0,
	.param .u64 .ptr .align 1 _Z18Convolution_kernelPfS_S_iiiiiiiiiiiiii_param_1,
	.param .u64 .ptr .align 1 _Z18Convolution_kernelPfS_S_iiiiiiiiiiiiii_param_2,
	.param .u32 _Z18Convolution_kernelPfS_S_iiiiiiiiiiiiii_param_3,
	.param .u32 _Z18Convolution_kernelPfS_S_iiiiiiiiiiiiii_param_4,
	.param .u32 _Z18Convolution_kernelPfS_S_iiiiiiiiiiiiii_param_5,
	.param .u32 _Z18Convolution_kernelPfS_S_iiiiiiiiiiiiii_param_6,
	.param .u32 _Z18Convolution_kernelPfS_S_iiiiiiiiiiiiii_param_7,
	.param .u32 _Z18Convolution_kernelPfS_S_iiiiiiiiiiiiii_param_8,
	.param .u32 _Z18Convolution_kernelPfS_S_iiiiiiiiiiiiii_param_9,
	.param .u32 _Z18Convolution_kernelPfS_S_iiiiiiiiiiiiii_param_10,
	.param .u32 _Z18Convolution_kernelPfS_S_iiiiiiiiiiiiii_param_11,
	.param .u32 _Z18Convolution_kernelPfS_S_iiiiiiiiiiiiii_param_12,
	.param .u32 _Z18Convolution_kernelPfS_S_iiiiiiiiiiiiii_param_13,
	.param .u32 _Z18Convolution_kernelPfS_S_iiiiiiiiiiiiii_param_14,
	.param .u32 _Z18Convolution_kernelPfS_S_iiiiiiiiiiiiii_param_15,
	.param .u32 _Z18Convolution_kernelPfS_S_iiiiiiiiiiiiii_param_16
)
{
	.reg .pred 	%p<18>;
	.reg .b32 	%r<92>;
	.reg .b32 	%f<93>;
	.reg .b64 	%rd<13>;
	// demoted variable
	.shared .align 4 .b8 _ZZ18Convolution_kernelPfS_S_iiiiiiiiiiiiiiE5value[18432];
	ld.param.u64 	%rd1, [_Z18Convolution_kernelPfS_S_iiiiiiiiiiiiii_param_0];
	ld.param.u64 	%rd2, [_Z18Convolution_kernelPfS_S_iiiiiiiiiiiiii_param_1];
	ld.param.u64 	%rd3, [_Z18Convolution_kernelPfS_S_iiiiiiiiiiiiii_param_2];
	ld.param.u32 	%r33, [_Z18Convolution_kernelPfS_S_iiiiiiiiiiiiii_param_3];
	ld.param.u32 	%r34, [_Z18Convolution_kernelPfS_S_iiiiiiiiiiiiii_param_4];
	ld.param.u32 	%r35, [_Z18Convolution_kernelPfS_S_iiiiiiiiiiiiii_param_6];
	ld.param.u32 	%r36, [_Z18Convolution_kernelPfS_S_iiiiiiiiiiiiii_param_7];
	ld.param.u32 	%r37, [_Z18Convolution_kernelPfS_S_iiiiiiiiiiiiii_param_8];
	ld.param.u32 	%r38, [_Z18Convolution_kernelPfS_S_iiiiiiiiiiiiii_param_10];
	ld.param.u32 	%r39, [_Z18Convolution_kernelPfS_S_iiiiiiiiiiiiii_param_11];
	ld.param.u32 	%r40, [_Z18Convolution_kernelPfS_S_iiiiiiiiiiiiii_param_13];
	ld.param.u32 	%r41, [_Z18Convolution_kernelPfS_S_iiiiiiiiiiiiii_param_14];
	ld.param.u32 	%r42, [_Z18Convolution_kernelPfS_S_iiiiiiiiiiiiii_param_15];
	ld.param.u32 	%r43, [_Z18Convolution_kernelPfS_S_iiiiiiiiiiiiii_param_16];
	mov.u32 	%r1, %ctaid.x;
	mul.lo.s32 	%r44, %r40, %r1;
	sub.s32 	%r45, %r44, %r42;
	mov.u32 	%r2, %tid.x;
	add.s32 	%r3, %r45, %r2;
	mov.u32 	%r4, %ctaid.y;
	mul.lo.s32 	%r46, %r41, %r4;
	sub.s32 	%r47, %r46, %r43;
	mov.u32 	%r5, %tid.y;
	add.s32 	%r6, %r47, %r5;
	mov.u32 	%r7, %tid.z;
	add.s32 	%r48, %r3, %r2;
	add.s32 	%r49, %r6, %r5;
	or.b32  	%r50, %r48, %r49;
	and.b32  	%r51, %r50, -2147483648;
	setp.eq.s32 	%p1, %r51, 0;
	setp.le.s32 	%p2, %r48, %r33;
	setp.le.s32 	%p3, %r49, %r34;
	and.pred  	%p4, %p2, %p3;
	and.pred  	%p5, %p4, %p1;
	@%p5 bra 	$L__BB0_2;
	mov.u32 	%r64, _ZZ18Convolution_kernelPfS_S_iiiiiiiiiiiiiiE5value;
	mad.lo.s32 	%r65, %r2, 6144, %r64;
	shl.b32 	%r66, %r5, 11;
	add.s32 	%r67, %r65, %r66;
	shl.b32 	%r68, %r7, 2;
	add.s32 	%r69, %r67, %r68;
	mov.b32 	%r70, 0;
	st.shared.u32 	[%r69], %r70;
	bra.uni 	$L__BB0_3;
$L__BB0_2:
	cvta.to.global.u64 	%rd4, %rd1;
	cvta.to.global.u64 	%rd5, %rd2;
	mad.lo.s32 	%r52, %r34, %r7, %r6;
	mad.lo.s32 	%r53, %r52, %r33, %r3;
	mul.wide.s32 	%rd6, %r53, 4;
	add.s64 	%rd7, %rd4, %rd6;
	ld.global.f32 	%f18, [%rd7];
	mov.u32 	%r54, %ctaid.z;
	mad.lo.s32 	%r55, %r37, %r54, %r7;
	mad.lo.s32 	%r56, %r55, %r36, %r5;
	mad.lo.s32 	%r57, %r56, %r35, %r2;
	mul.wide.u32 	%rd8, %r57, 4;
	add.s64 	%rd9, %rd5, %rd8;
	ld.global.f32 	%f19, [%rd9];
	mul.f32 	%f20, %f18, %f19;
	mov.u32 	%r58, _ZZ18Convolution_kernelPfS_S_iiiiiiiiiiiiiiE5value;
	mad.lo.s32 	%r59, %r2, 6144, %r58;
	shl.b32 	%r60, %r5, 11;
	add.s32 	%r61, %r59, %r60;
	shl.b32 	%r62, %r7, 2;
	add.s32 	%r63, %r61, %r62;
	st.shared.f32 	[%r63], %f20;
$L__BB0_3:
	bar.sync 	0;
	min.s32 	%r71, %r37, %r36;
	mov.f32 	%f91, 0f00000000;
	min.s32 	%r72, %r71, %r35;
	setp.lt.s32 	%p6, %r72, 1;
	@%p6 bra 	$L__BB0_21;
	and.b32  	%r8, %r35, 15;
	add.s32 	%r9, %r8, -1;
	and.b32  	%r10, %r35, 7;
	add.s32 	%r11, %r10, -1;
	and.b32  	%r12, %r35, 2147483632;
	and.b32  	%r13, %r35, 3;
	neg.s32 	%r14, %r12;
	mov.f32 	%f91, 0f00000000;
	mov.b32 	%r85, 0;
$L__BB0_5:
	shl.b32 	%r75, %r85, 2;
	mov.u32 	%r76, _ZZ18Convolution_kernelPfS_S_iiiiiiiiiiiiiiE5value;
	add.s32 	%r16, %r76, %r75;
	add.s32 	%r17, %r16, 49152;
	mov.b32 	%r86, 0;
$L__BB0_6:
	setp.lt.u32 	%p7, %r35, 16;
	mov.b32 	%r90, 0;
	@%p7 bra 	$L__BB0_9;
	shl.b32 	%r78, %r86, 11;
	add.s32 	%r87, %r17, %r78;
	mov.u32 	%r88, %r14;
$L__BB0_8:
	.pragma "nounroll";
	ld.shared.f32 	%f24, [%r87+-49152];
	add.f32 	%f25, %f91, %f24;
	ld.shared.f32 	%f26, [%r87+-43008];
	add.f32 	%f27, %f25, %f26;
	ld.shared.f32 	%f28, [%r87+-36864];
	add.f32 	%f29, %f27, %f28;
	ld.shared.f32 	%f30, [%r87+-30720];
	add.f32 	%f31, %f29, %f30;
	ld.shared.f32 	%f32, [%r87+-24576];
	add.f32 	%f33, %f31, %f32;
	ld.shared.f32 	%f34, [%r87+-18432];
	add.f32 	%f35, %f33, %f34;
	ld.shared.f32 	%f36, [%r87+-12288];
	add.f32 	%f37, %f35, %f36;
	ld.shared.f32 	%f38, [%r87+-6144];
	add.f32 	%f39, %f37, %f38;
	ld.shared.f32 	%f40, [%r87];
	add.f32 	%f41, %f39, %f40;
	ld.shared.f32 	%f42, [%r87+6144];
	add.f32 	%f43, %f41, %f42;
	ld.shared.f32 	%f44, [%r87+12288];
	add.f32 	%f45, %f43, %f44;
	ld.shared.f32 	%f46, [%r87+18432];
	add.f32 	%f47, %f45, %f46;
	ld.shared.f32 	%f48, [%r87+24576];
	add.f32 	%f49, %f47, %f48;
	ld.shared.f32 	%f50, [%r87+30720];
	add.f32 	%f51, %f49, %f50;
	ld.shared.f32 	%f52, [%r87+36864];
	add.f32 	%f53, %f51, %f52;
	ld.shared.f32 	%f54, [%r87+43008];
	add.f32 	%f91, %f53, %f54;
	add.s32 	%r88, %r88, 16;
	add.s32 	%r87, %r87, 98304;
	setp.ne.s32 	%p8, %r88, 0;
	mov.u32 	%r90, %r12;
	@%p8 bra 	$L__BB0_8;
$L__BB0_9:
	setp.eq.s32 	%p9, %r8, 0;
	@%p9 bra 	$L__BB0_19;
	shl.b32 	%r79, %r86, 11;
	add.s32 	%r25, %r16, %r79;
	setp.lt.u32 	%p10, %r9, 7;
	@%p10 bra 	$L__BB0_12;
	mad.lo.s32 	%r80, %r90, 6144, %r25;
	ld.shared.f32 	%f56, [%r80];
	add.f32 	%f57, %f91, %f56;
	ld.shared.f32 	%f58, [%r80+6144];
	add.f32 	%f59, %f57, %f58;
	ld.shared.f32 	%f60, [%r80+12288];
	add.f32 	%f61, %f59, %f60;
	ld.shared.f32 	%f62, [%r80+18432];
	add.f32 	%f63, %f61, %f62;
	ld.shared.f32 	%f64, [%r80+24576];
	add.f32 	%f65, %f63, %f64;
	ld.shared.f32 	%f66, [%r80+30720];
	add.f32 	%f67, %f65, %f66;
	ld.shared.f32 	%f68, [%r80+36864];
	add.f32 	%f69, %f67, %f68;
	ld.shared.f32 	%f70, [%r80+43008];
	add.f32 	%f91, %f69, %f70;
	add.s32 	%r90, %r90, 8;
$L__BB0_12:
	setp.eq.s32 	%p11, %r10, 0;
	@%p11 bra 	$L__BB0_19;
	setp.lt.u32 	%p12, %r11, 3;
	@%p12 bra 	$L__BB0_15;
	mad.lo.s32 	%r81, %r90, 6144, %r25;
	ld.shared.f32 	%f72, [%r81];
	add.f32 	%f73, %f91, %f72;
	ld.shared.f32 	%f74, [%r81+6144];
	add.f32 	%f75, %f73, %f74;
	ld.shared.f32 	%f76, [%r81+12288];
	add.f32 	%f77, %f75, %f76;
	ld.shared.f32 	%f78, [%r81+18432];
	add.f32 	%f91, %f77, %f78;
	add.s32 	%r90, %r90, 4;
$L__BB0_15:
	setp.eq.s32 	%p13, %r13, 0;
	@%p13 bra 	$L__BB0_19;
	setp.eq.s32 	%p14, %r13, 1;
	mad.lo.s32 	%r30, %r90, 6144, %r25;
	ld.shared.f32 	%f79, [%r30];
	add.f32 	%f91, %f91, %f79;
	@%p14 bra 	$L__BB0_19;
	setp.eq.s32 	%p15, %r13, 2;
	ld.shared.f32 	%f80, [%r30+6144];
	add.f32 	%f91, %f91, %f80;
	@%p15 bra 	$L__BB0_19;
	ld.shared.f32 	%f81, [%r30+12288];
	add.f32 	%f91, %f91, %f81;
$L__BB0_19:
	add.s32 	%r86, %r86, 1;
	setp.ne.s32 	%p16, %r86, %r36;
	@%p16 bra 	$L__BB0_6;
	add.s32 	%r85, %r85, 1;
	setp.ne.s32 	%p17, %r85, %r37;
	@%p17 bra 	$L__BB0_5;
$L__BB0_21:
	cvta.to.global.u64 	%rd10, %rd3;
	mov.u32 	%r82, %ctaid.z;
	mad.lo.s32 	%r83, %r39, %r82, %r4;
	mad.lo.s32 	%r84, %r83, %r38, %r1;
	mul.wide.u32 	%rd11, %r84, 4;
	add.s64 	%rd12, %rd10, %rd11;
	st.global.f32 	[%rd12], %f91;
	ret;

}


// ===== COMPILED SASS (sm_100) =====

	.target	sm_100

	.elftype	@"ET_EXEC"


//--------------------- .note.nv.tkinfo           --------------------------
	.section	.note.nv.tkinfo,"",@"SHT_NOTE"
	.sectionflags	@"SHF_NOTE_NV_TKINFO"
	.tkinfo
        /*0018*/ 	.word	0x00000002
        /*0030*/ 	.string	""
        /*0030*/ 	.string	"ptxas"
        /*0030*/ 	.string	"Cuda compilation tools, release 13.0, V13.0.88"
        /*0030*/ 	.string	"Build cuda_13.0.r13.0/compiler.36424714_0"
        /*0030*/ 	.string	"-arch sm_100 -m 64 "



//--------------------- .note.nv.cuinfo           --------------------------
	.section	.note.nv.cuinfo,"",@"SHT_NOTE"
	.sectionflags	@"SHF_NOTE_NV_CUINFO"
        /*0018*/ 	.short	0x0002
        /*001a*/ 	.short	0x0064
        /*001c*/ 	.short	0x0082
	.zero		2


//--------------------- .nv.info                  --------------------------
	.section	.nv.info,"",@"SHT_CUDA_INFO"
	.align	4


	//----- nvinfo : EIATTR_REGCOUNT
	.align		4
        /*0000*/ 	.byte	0x04, 0x2f
        /*0002*/ 	.short	(.L_1 - .L_0)
	.align		4
.L_0:
        /*0004*/ 	.word	index@(_Z18Convolution_kernelPfS_S_iiiiiiiiiiiiii)
        /*0008*/ 	.word	0x0000001b


	//----- nvinfo : EIATTR_FRAME_SIZE
	.align		4
.L_1:
        /*000c*/ 	.byte	0x04, 0x11
        /*000e*/ 	.short	(.L_3 - .L_2)
	.align		4
.L_2:
        /*0010*/ 	.word	index@(_Z18Convolution_kernelPfS_S_iiiiiiiiiiiiii)
        /*0014*/ 	.word	0x00000000


	//----- nvinfo : EIATTR_MIN_STACK_SIZE
	.align		4
.L_3:
        /*0018*/ 	.byte	0x04, 0x12
        /*001a*/ 	.short	(.L_5 - .L_4)
	.align		4
.L_4:
        /*001c*/ 	.word	index@(_Z18Convolution_kernelPfS_S_iiiiiiiiiiiiii)
        /*0020*/ 	.word	0x00000000
.L_5:


//--------------------- .nv.compat                --------------------------
	.section	.nv.compat,"",@"SHT_CUDA_COMPAT_INFO"
	.align	4
        /*0000*/ 	.byte	0x02, 0x09, 0x00, 0x00, 0x02, 0x02, 0x01, 0x00, 0x02, 0x05, 0x05, 0x00, 0x03, 0x07, 0x01, 0x01
        /*0010*/ 	.byte	0x02, 0x03, 0x00, 0x00, 0x02, 0x06, 0x01, 0x00, 0x04, 0x0b, 0x08, 0x00, 0x09, 0x00, 0x00, 0x00
        /*0020*/ 	.byte	0x00, 0x00, 0x00, 0x00


//--------------------- .nv.info._Z18Convolution_kernelPfS_S_iiiiiiiiiiiiii --------------------------
	.section	.nv.info._Z18Convolution_kernelPfS_S_iiiiiiiiiiiiii,"",@"SHT_CUDA_INFO"
	.sectionflags	@""
	.align	4


	//----- nvinfo : EIATTR_CUDA_API_VERSION
	.align		4
        /*0000*/ 	.byte	0x04, 0x37
        /*0002*/ 	.short	(.L_7 - .L_6)
.L_6:
        /*0004*/ 	.word	0x00000082


	//----- nvinfo : EIATTR_KPARAM_INFO
	.align		4
.L_7:
        /*0008*/ 	.byte	0x04, 0x17
        /*000a*/ 	.short	(.L_9 - .L_8)
.L_8:
        /*000c*/ 	.word	0x00000000
        /*0010*/ 	.short	0x0010
        /*0012*/ 	.short	0x004c
        /*0014*/ 	.byte	0x00, 0xf0, 0x11, 0x00


	//----- nvinfo : EIATTR_KPARAM_INFO
	.align		4
.L_9:
        /*0018*/ 	.byte	0x04, 0x17
        /*001a*/ 	.short	(.L_11 - .L_10)
.L_10:
        /*001c*/ 	.word	0x00000000
        /*0020*/ 	.short	0x000f
        /*0022*/ 	.short	0x0048
        /*0024*/ 	.byte	0x00, 0xf0, 0x11, 0x00


	//----- nvinfo : EIATTR_KPARAM_INFO
	.align		4
.L_11:
        /*0028*/ 	.byte	0x04, 0x17
        /*002a*/ 	.short	(.L_13 - .L_12)
.L_12:
        /*002c*/ 	.word	0x00000000
        /*0030*/ 	.short	0x000e
        /*0032*/ 	.short	0x0044
        /*0034*/ 	.byte	0x00, 0xf0, 0x11, 0x00


	//----- nvinfo : EIATTR_KPARAM_INFO
	.align		4
.L_13:
        /*0038*/ 	.byte	0x04, 0x17
        /*003a*/ 	.short	(.L_15 - .L_14)
.L_14:
        /*003c*/ 	.word	0x00000000
        /*0040*/ 	.short	0x000d
        /*0042*/ 	.short	0x0040
        /*0044*/ 	.byte	0x00, 0xf0, 0x11, 0x00


	//----- nvinfo : EIATTR_KPARAM_INFO
	.align		4
.L_15:
        /*0048*/ 	.byte	0x04, 0x17
        /*004a*/ 	.short	(.L_17 - .L_16)
.L_16:
        /*004c*/ 	.word	0x00000000
        /*0050*/ 	.short	0x000c
        /*0052*/ 	.short	0x003c
        /*0054*/ 	.byte	0x00, 0xf0, 0x11, 0x00


	//----- nvinfo : EIATTR_KPARAM_INFO
	.align		4
.L_17:
        /*0058*/ 	.byte	0x04, 0x17
        /*005a*/ 	.short	(.L_19 - .L_18)
.L_18:
        /*005c*/ 	.word	0x00000000
        /*0060*/ 	.short	0x000b
        /*0062*/ 	.short	0x0038
        /*0064*/ 	.byte	0x00, 0xf0, 0x11, 0x00


	//----- nvinfo : EIATTR_KPARAM_INFO
	.align		4
.L_19:
        /*0068*/ 	.byte	0x04, 0x17
        /*006a*/ 	.short	(.L_21 - .L_20)
.L_20:
        /*006c*/ 	.word	0x00000000
        /*0070*/ 	.short	0x000a
        /*0072*/ 	.short	0x0034
        /*0074*/ 	.byte	0x00, 0xf0, 0x11, 0x00


	//----- nvinfo : EIATTR_KPARAM_INFO
	.align		4
.L_21:
        /*0078*/ 	.byte	0x04, 0x17
        /*007a*/ 	.short	(.L_23 - .L_22)
.L_22:
        /*007c*/ 	.word	0x00000000
        /*0080*/ 	.short	0x0009
        /*0082*/ 	.short	0x0030
        /*0084*/ 	.byte	0x00, 0xf0, 0x11, 0x00


	//----- nvinfo : EIATTR_KPARAM_INFO
	.align		4
.L_23:
        /*0088*/ 	.byte	0x04, 0x17
        /*008a*/ 	.short	(.L_25 - .L_24)
.L_24:
        /*008c*/ 	.word	0x00000000
        /*0090*/ 	.short	0x0008
        /*0092*/ 	.short	0x002c
        /*0094*/ 	.byte	0x00, 0xf0, 0x11, 0x00


	//----- nvinfo : EIATTR_KPARAM_INFO
	.align		4
.L_25:
        /*0098*/ 	.byte	0x04, 0x17
        /*009a*/ 	.short	(.L_27 - .L_26)
.L_26:
        /*009c*/ 	.word	0x00000000
        /*00a0*/ 	.short	0x0007
        /*00a2*/ 	.short	0x0028
        /*00a4*/ 	.byte	0x00, 0xf0, 0x11, 0x00


	//----- nvinfo : EIATTR_KPARAM_INFO
	.align		4
.L_27:
        /*00a8*/ 	.byte	0x04, 0x17
        /*00aa*/ 	.short	(.L_29 - .L_28)
.L_28:
        /*00ac*/ 	.word	0x00000000
        /*00b0*/ 	.short	0x0006
        /*00b2*/ 	.short	0x0024
        /*00b4*/ 	.byte	0x00, 0xf0, 0x11, 0x00


	//----- nvinfo : EIATTR_KPARAM_INFO
	.align		4
.L_29:
        /*00b8*/ 	.byte	0x04, 0x17
        /*00ba*/ 	.short	(.L_31 - .L_30)
.L_30:
        /*00bc*/ 	.word	0x00000000
        /*00c0*/ 	.short	0x0005
        /*00c2*/ 	.short	0x0020
        /*00c4*/ 	.byte	0x00, 0xf0, 0x11, 0x00


	//----- nvinfo : EIATTR_KPARAM_INFO
	.align		4
.L_31:
        /*00c8*/ 	.byte	0x04, 0x17
        /*00ca*/ 	.short	(.L_33 - .L_32)
.L_32:
        /*00cc*/ 	.word	0x00000000
        /*00d0*/ 	.short	0x0004
        /*00d2*/ 	.short	0x001c
        /*00d4*/ 	.byte	0x00, 0xf0, 0x11, 0x00


	//----- nvinfo : EIATTR_KPARAM_INFO
	.align		4
.L_33:
        /*00d8*/ 	.byte	0x04, 0x17
        /*00da*/ 	.short	(.L_35 - .L_34)
.L_34:
        /*00dc*/ 	.word	0x00000000
        /*00e0*/ 	.short	0x0003
        /*00e2*/ 	.short	0x0018
        /*00e4*/ 	.byte	0x00, 0xf0, 0x11, 0x00


	//----- nvinfo : EIATTR_KPARAM_INFO
	.align		4
.L_35:
        /*00e8*/ 	.byte	0x04, 0x17
        /*00ea*/ 	.short	(.L_37 - .L_36)
.L_36:
        /*00ec*/ 	.word	0x00000000
        /*00f0*/ 	.short	0x0002
        /*00f2*/ 	.short	0x0010
        /*00f4*/ 	.byte	0x00, 0xf5, 0x21, 0x00


	//----- nvinfo : EIATTR_KPARAM_INFO
	.align		4
.L_37:
        /*00f8*/ 	.byte	0x04, 0x17
        /*00fa*/ 	.short	(.L_39 - .L_38)
.L_38:
        /*00fc*/ 	.word	0x00000000
        /*0100*/ 	.short	0x0001
        /*0102*/ 	.short	0x0008
        /*0104*/ 	.byte	0x00, 0xf5, 0x21, 0x00


	//----- nvinfo : EIATTR_KPARAM_INFO
	.align		4
.L_39:
        /*0108*/ 	.byte	0x04, 0x17
        /*010a*/ 	.short	(.L_41 - .L_40)
.L_40:
        /*010c*/ 	.word	0x00000000
        /*0110*/ 	.short	0x0000
        /*0112*/ 	.short	0x0000
        /*0114*/ 	.byte	0x00, 0xf5, 0x21, 0x00


	//----- nvinfo : EIATTR_SPARSE_MMA_MASK
	.align		4
.L_41:
        /*0118*/ 	.byte	0x03, 0x50
        /*011a*/ 	.short	0x0000


	//----- nvinfo : EIATTR_MAXREG_COUNT
	.align		4
        /*011c*/ 	.byte	0x03, 0x1b
        /*011e*/ 	.short	0x00ff


	//----- nvinfo : EIATTR_NUM_BARRIERS
	.align		4
        /*0120*/ 	.byte	0x02, 0x4c
        /*0122*/ 	.byte	0x01
	.zero		1


	//----- nvinfo : EIATTR_MERCURY_ISA_VERSION
	.align		4
        /*0124*/ 	.byte	0x03, 0x5f
        /*0126*/ 	.short	0x0101


	//----- nvinfo : EIATTR_VRC_CTA_INIT_COUNT
	.align		4
        /*0128*/ 	.byte	0x02, 0x4a
	.zero		1
	.zero		1


	//----- nvinfo : EIATTR_EXIT_INSTR_OFFSETS
	.align		4
        /*012c*/ 	.byte	0x04, 0x1c
        /*012e*/ 	.short	(.L_43 - .L_42)


	//   ....[0]....
.L_42:
        /*0130*/ 	.word	0x00000b50


	//----- nvinfo : EIATTR_CRS_STACK_SIZE
	.align		4
.L_43:
        /*0134*/ 	.byte	0x04, 0x1e
        /*0136*/ 	.short	(.L_45 - .L_44)
.L_44:
        /*0138*/ 	.word	0x00000000


	//----- nvinfo : EIATTR_CBANK_PARAM_SIZE
	.align		4
.L_45:
        /*013c*/ 	.byte	0x03, 0x19
        /*013e*/ 	.short	0x0050


	//----- nvinfo : EIATTR_PARAM_CBANK
	.align		4
        /*0140*/ 	.byte	0x04, 0x0a
        /*0142*/ 	.short	(.L_47 - .L_46)
	.align		4
.L_46:
        /*0144*/ 	.word	index@(.nv.constant0._Z18Convolution_kernelPfS_S_iiiiiiiiiiiiii)
        /*0148*/ 	.short	0x0380
        /*014a*/ 	.short	0x0050


	//----- nvinfo : EIATTR_SW_WAR
	.align		4
.L_47:
        /*014c*/ 	.byte	0x04, 0x36
        /*014e*/ 	.short	(.L_49 - .L_48)
.L_48:
        /*0150*/ 	.word	0x00000008
.L_49:


//--------------------- .nv.callgraph             --------------------------
	.section	.nv.callgraph,"",@"SHT_CUDA_CALLGRAPH"
	.align	4
	.sectionentsize	8
	.align		4
        /*0000*/ 	.word	0x00000000
	.align		4
        /*0004*/ 	.word	0xffffffff
	.align		4
        /*0008*/ 	.word	0x00000000
	.align		4
        /*000c*/ 	.word	0xfffffffe
	.align		4
        /*0010*/ 	.word	0x00000000
	.align		4
        /*0014*/ 	.word	0xfffffffd
	.align		4
        /*0018*/ 	.word	0x00000000
	.align		4
        /*001c*/ 	.word	0xfffffffc


//--------------------- .text._Z18Convolution_kernelPfS_S_iiiiiiiiiiiiii --------------------------
	.section	.text._Z18Convolution_kernelPfS_S_iiiiiiiiiiiiii,"ax",@progbits
	.align	128
        .global         _Z18Convolution_kernelPfS_S_iiiiiiiiiiiiii
        .type           _Z18Convolution_kernelPfS_S_iiiiiiiiiiiiii,@function
        .size           _Z18Convolution_kernelPfS_S_iiiiiiiiiiiiii,(.L_x_11 - _Z18Convolution_kernelPfS_S_iiiiiiiiiiiiii)
        .other          _Z18Convolution_kernelPfS_S_iiiiiiiiiiiiii,@"STO_CUDA_ENTRY STV_DEFAULT"
_Z18Convolution_kernelPfS_S_iiiiiiiiiiiiii:
.text._Z18Convolution_kernelPfS_S_iiiiiiiiiiiiii:
[----:B------:R-:W-:Y:S01]  /*0000*/  LDC R1, c[0x0][0x37c] ;  /* 0x0000df00ff017b82 */ /* 0x000fe20000000800 */
[----:B------:R-:W0:Y:S07]  /*0010*/  S2R R7, SR_TID.Y ;  /* 0x0000000000077919 */ /* 0x000e2e0000002200 */
[----:B------:R-:W1:Y:S01]  /*0020*/  S2UR UR11, SR_CTAID.Y ;  /* 0x00000000000b79c3 */ /* 0x000e620000002600 */
[----:B------:R-:W1:Y:S01]  /*0030*/  LDCU.128 UR4, c[0x0][0x3c0] ;  /* 0x00007800ff0477ac */ /* 0x000e620008000c00 */
[----:B------:R-:W-:Y:S01]  /*0040*/  BSSY.RECONVERGENT B0, `(.L_x_0) ;  /* 0x0000030000007945 */ /* 0x000fe20003800200 */
[----:B------:R-:W2:Y:S01]  /*0050*/  S2R R0, SR_TID.X ;  /* 0x0000000000007919 */ /* 0x000ea20000002100 */
[----:B------:R-:W3:Y:S01]  /*0060*/  LDCU.64 UR12, c[0x0][0x398] ;  /* 0x00007300ff0c77ac */ /* 0x000ee20008000a00 */
[----:B------:R-:W4:Y:S03]  /*0070*/  S2R R8, SR_TID.Z ;  /* 0x0000000000087919 */ /* 0x000f260000002300 */
[----:B------:R-:W5:Y:S01]  /*0080*/  S2UR UR10, SR_CTAID.X ;  /* 0x00000000000a79c3 */ /* 0x000f620000002500 */
[----:B------:R-:W0:Y:S07]  /*0090*/  LDCU.64 UR8, c[0x0][0x358] ;  /* 0x00006b00ff0877ac */ /* 0x000e2e0008000a00 */
[----:B------:R-:W4:Y:S01]  /*00a0*/  LDC R6, c[0x0][0x3a4] ;  /* 0x0000e900ff067b82 */ /* 0x000f220000000800 */
[----:B-1----:R-:W-:-:S06]  /*00b0*/  UIMAD UR5, UR11, UR5, -UR7 ;  /* 0x000000050b0572a4 */ /* 0x002fcc000f8e0a07 */
[----:B0-----:R-:W-:Y:S01]  /*00c0*/  IADD3 R12, PT, PT, R7, UR5, RZ ;  /* 0x00000005070c7c10 */ /* 0x001fe2000fffe0ff */
[----:B-----5:R-:W-:-:S03]  /*00d0*/  UIMAD UR4, UR10, UR4, -UR6 ;  /* 0x000000040a0472a4 */ /* 0x020fc6000f8e0a06 */
[----:B------:R-:W-:-:S03]  /*00e0*/  IADD3 R3, PT, PT, R12, R7, RZ ;  /* 0x000000070c037210 */ /* 0x000fc60007ffe0ff */
[----:B--2---:R-:W-:Y:S02]  /*00f0*/  IADD3 R9, PT, PT, R0, UR4, RZ ;  /* 0x0000000400097c10 */ /* 0x004fe4000fffe0ff */
[----:B---3--:R-:W-:Y:S02]  /*0100*/  ISETP.GT.AND P0, PT, R3, UR13, PT ;  /* 0x0000000d03007c0c */ /* 0x008fe4000bf04270 */
[----:B------:R-:W-:-:S04]  /*0110*/  IADD3 R2, PT, PT, R9, R0, RZ ;  /* 0x0000000009027210 */ /* 0x000fc80007ffe0ff */
[C---:B------:R-:W-:Y:S02]  /*0120*/  LOP3.LUT P1, RZ, R2.reuse, 0x80000000, R3, 0xc8, !PT ;  /* 0x8000000002ff7812 */ /* 0x040fe4000782c803 */
[----:B------:R-:W-:-:S04]  /*0130*/  ISETP.LE.AND P0, PT, R2, UR12, !P0 ;  /* 0x0000000c02007c0c */ /* 0x000fc8000c703270 */
[----:B------:R-:W-:-:S13]  /*0140*/  PLOP3.LUT P0, PT, P0, P1, PT, 0x20, 0x2 ;  /* 0x000000000002781c */ /* 0x000fda0000702470 */
[----:B------:R-:W0:Y:S01]  /*0150*/  @!P0 S2R R5, SR_CgaCtaId ;  /* 0x0000000000058919 */ /* 0x000e220000008800 */
[----:B------:R-:W-:-:S04]  /*0160*/  @!P0 MOV R2, 0x400 ;  /* 0x0000040000028802 */ /* 0x000fc80000000f00 */
[----:B0-----:R-:W-:Y:S02]  /*0170*/  @!P0 LEA R5, R5, R2, 0x18 ;  /* 0x0000000205058211 */ /* 0x001fe400078ec0ff */
[----:B------:R-:W0:Y:S03]  /*0180*/  LDC.64 R2, c[0x0][0x3a8] ;  /* 0x0000ea00ff027b82 */ /* 0x000e260000000a00 */
[----:B------:R-:W-:-:S05]  /*0190*/  @!P0 IMAD R4, R0, 0x1800, R5 ;  /* 0x0000180000048824 */ /* 0x000fca00078e0205 */
[----:B------:R-:W-:-:S04]  /*01a0*/  @!P0 LEA R5, R7, R4, 0xb ;  /* 0x0000000407058211 */ /* 0x000fc800078e58ff */
[----:B----4-:R-:W-:-:S05]  /*01b0*/  @!P0 LEA R5, R8, R5, 0x2 ;  /* 0x0000000508058211 */ /* 0x010fca00078e10ff */
[----:B------:R1:W-:Y:S01]  /*01c0*/  @!P0 STS [R5], RZ ;  /* 0x000000ff05008388 */ /* 0x0003e20000000800 */
[----:B------:R-:W-:Y:S05]  /*01d0*/  @!P0 BRA `(.L_x_1) ;  /* 0x0000000000588947 */ /* 0x000fea0003800000 */
[----:B------:R-:W2:Y:S01]  /*01e0*/  S2UR UR4, SR_CTAID.Z ;  /* 0x00000000000479c3 */ /* 0x000ea20000002700 */
[----:B------:R-:W3:Y:S01]  /*01f0*/  LDCU UR5, c[0x0][0x3a4] ;  /* 0x00007480ff0577ac */ /* 0x000ee20008000800 */
[----:B------:R-:W-:-:S04]  /*0200*/  IMAD R12, R8, UR13, R12 ;  /* 0x0000000d080c7c24 */ /* 0x000fc8000f8e020c */
[----:B------:R-:W-:Y:S02]  /*0210*/  IMAD R9, R12, UR12, R9 ;  /* 0x0000000c0c097c24 */ /* 0x000fe4000f8e0209 */
[----:B------:R-:W2:Y:S08]  /*0220*/  LDC.64 R14, c[0x0][0x3a8] ;  /* 0x0000ea00ff0e7b82 */ /* 0x000eb00000000a00 */
[----:B------:R-:W4:Y:S08]  /*0230*/  LDC.64 R10, c[0x0][0x380] ;  /* 0x0000e000ff0a7b82 */ /* 0x000f300000000a00 */
[----:B-1----:R-:W1:Y:S01]  /*0240*/  LDC.64 R4, c[0x0][0x388] ;  /* 0x0000e200ff047b82 */ /* 0x002e620000000a00 */
[----:B--2---:R-:W-:-:S04]  /*0250*/  IMAD R13, R15, UR4, R8 ;  /* 0x000000040f0d7c24 */ /* 0x004fc8000f8e0208 */
[----:B------:R-:W-:-:S04]  /*0260*/  IMAD R13, R13, R14, R7 ;  /* 0x0000000e0d0d7224 */ /* 0x000fc800078e0207 */
[----:B---3--:R-:W-:Y:S02]  /*0270*/  IMAD R13, R13, UR5, R0 ;  /* 0x000000050d0d7c24 */ /* 0x008fe4000f8e0200 */
[----:B----4-:R-:W-:-:S04]  /*0280*/  IMAD.WIDE R10, R9, 0x4, R10 ;  /* 0x00000004090a7825 */ /* 0x010fc800078e020a */
[----:B-1----:R-:W-:Y:S02]  /*0290*/  IMAD.WIDE.U32 R4, R13, 0x4, R4 ;  /* 0x000000040d047825 */ /* 0x002fe400078e0004 */
[----:B------:R-:W2:Y:S04]  /*02a0*/  LDG.E R10, desc[UR8][R10.64] ;  /* 0x000000080a0a7981 */ /* 0x000ea8000c1e1900 */
[----:B------:R-:W2:Y:S01]  /*02b0*/  LDG.E R5, desc[UR8][R4.64] ;  /* 0x0000000804057981 */ /* 0x000ea2000c1e1900 */
[----:B------:R-:W-:Y:S01]  /*02c0*/  MOV R9, 0x400 ;  /* 0x0000040000097802 */ /* 0x000fe20000000f00 */
[----:B------:R-:W1:Y:S03]  /*02d0*/  S2R R12, SR_CgaCtaId ;  /* 0x00000000000c7919 */ /* 0x000e660000008800 */
[----:B-1----:R-:W-:-:S05]  /*02e0*/  LEA R9, R12, R9, 0x18 ;  /* 0x000000090c097211 */ /* 0x002fca00078ec0ff */
[----:B------:R-:W-:-:S05]  /*02f0*/  IMAD R0, R0, 0x1800, R9 ;  /* 0x0000180000007824 */ /* 0x000fca00078e0209 */
[----:B------:R-:W-:-:S04]  /*0300*/  LEA R7, R7, R0, 0xb ;  /* 0x0000000007077211 */ /* 0x000fc800078e58ff */
[----:B------:R-:W-:Y:S01]  /*0310*/  LEA R7, R8, R7, 0x2 ;  /* 0x0000000708077211 */ /* 0x000fe200078e10ff */
[----:B--2---:R-:W-:-:S05]  /*0320*/  FMUL R0, R10, R5 ;  /* 0x000000050a007220 */ /* 0x004fca0000400000 */
[----:B------:R2:W-:Y:S02]  /*0330*/  STS [R7], R0 ;  /* 0x0000000007007388 */ /* 0x0005e40000000800 */
.L_x_1:
[----:B------:R-:W-:Y:S05]  /*0340*/  BSYNC.RECONVERGENT B0 ;  /* 0x0000000000007941 */ /* 0x000fea0003800200 */
.L_x_0:
[----:B0-----:R-:W-:Y:S01]  /*0350*/  VIMNMX3 R2, R3, R2, R6, PT ;  /* 0x000000020302720f */ /* 0x001fe20003800106 */
[----:B------:R-:W-:Y:S01]  /*0360*/  BAR.SYNC.DEFER_BLOCKING 0x0 ;  /* 0x0000000000007b1d */ /* 0x000fe20000010000 */
[----:B------:R-:W-:Y:S02]  /*0370*/  HFMA2 R9, -RZ, RZ, 0, 0 ;  /* 0x00000000ff097431 */ /* 0x000fe400000001ff */
[----:B------:R-:W-:-:S13]  /*0380*/  ISETP.GE.AND P0, PT, R2, 0x1, PT ;  /* 0x000000010200780c */ /* 0x000fda0003f06270 */
[----:B------:R-:W-:Y:S05]  /*0390*/  @!P0 BRA `(.L_x_2) ;  /* 0x0000000400cc8947 */ /* 0x000fea0003800000 */
[C---:B------:R-:W-:Y:S01]  /*03a0*/  LOP3.LUT R17, R6.reuse, 0xf, RZ, 0xc0, !PT ;  /* 0x0000000f06117812 */ /* 0x040fe200078ec0ff */
[----:B------:R-:W-:Y:S01]  /*03b0*/  UMOV UR4, URZ ;  /* 0x000000ff00047c82 */ /* 0x000fe20008000000 */
[----:B------:R-:W-:Y:S02]  /*03c0*/  LOP3.LUT R16, R6, 0x7, RZ, 0xc0, !PT ;  /* 0x0000000706107812 */ /* 0x000fe400078ec0ff */
[----:B--2---:R-:W-:Y:S02]  /*03d0*/  IADD3 R0, PT, PT, R17, -0x1, RZ ;  /* 0xffffffff11007810 */ /* 0x004fe40007ffe0ff */
[----:B------:R-:W-:Y:S02]  /*03e0*/  IADD3 R2, PT, PT, R16, -0x1, RZ ;  /* 0xffffffff10027810 */ /* 0x000fe40007ffe0ff */
[----:B------:R-:W-:Y:S02]  /*03f0*/  ISETP.GE.U32.AND P0, PT, R0, 0x7, PT ;  /* 0x000000070000780c */ /* 0x000fe40003f06070 */
[----:B------:R-:W-:-:S02]  /*0400*/  LOP3.LUT R0, R6, 0x7ffffff0, RZ, 0xc0, !PT ;  /* 0x7ffffff006007812 */ /* 0x000fc400078ec0ff */
[----:B------:R-:W-:Y:S02]  /*0410*/  ISETP.GE.U32.AND P1, PT, R2, 0x3, PT ;  /* 0x000000030200780c */ /* 0x000fe40003f26070 */
[----:B------:R-:W-:Y:S02]  /*0420*/  LOP3.LUT R6, R6, 0x3, RZ, 0xc0, !PT ;  /* 0x0000000306067812 */ /* 0x000fe400078ec0ff */
[----:B------:R-:W-:Y:S02]  /*0430*/  MOV R9, RZ ;  /* 0x000000ff00097202 */ /* 0x000fe40000000f00 */
[----:B------:R-:W-:-:S07]  /*0440*/  IADD3 R2, PT, PT, -R0, RZ, RZ ;  /* 0x000000ff00027210 */ /* 0x000fce0007ffe1ff */
.L_x_9:
[----:B------:R-:W0:Y:S01]  /*0450*/  S2UR UR6, SR_CgaCtaId ;  /* 0x00000000000679c3 */ /* 0x000e220000008800 */
[----:B------:R-:W2:Y:S01]  /*0460*/  LDCU UR7, c[0x0][0x3ac] ;  /* 0x00007580ff0777ac */ /* 0x000ea20008000800 */
[----:B------:R-:W-:Y:S01]  /*0470*/  MOV R18, RZ ;  /* 0x000000ff00127202 */ /* 0x000fe20000000f00 */
[----:B------:R-:W-:Y:S02]  /*0480*/  UMOV UR5, 0x400 ;  /* 0x0000040000057882 */ /* 0x000fe40000000000 */
[----:B0-----:R-:W-:-:S04]  /*0490*/  ULEA UR5, UR6, UR5, 0x18 ;  /* 0x0000000506057291 */ /* 0x001fc8000f8ec0ff */
[----:B------:R-:W-:Y:S02]  /*04a0*/  ULEA UR5, UR4, UR5, 0x2 ;  /* 0x0000000504057291 */ /* 0x000fe4000f8e10ff */
[----:B------:R-:W-:Y:S02]  /*04b0*/  UIADD3 UR4, UPT, UPT, UR4, 0x1, URZ ;  /* 0x0000000104047890 */ /* 0x000fe4000fffe0ff */
[----:B------:R-:W-:Y:S02]  /*04c0*/  UIADD3 UR6, UPT, UPT, UR5, 0xc000, URZ ;  /* 0x0000c00005067890 */ /* 0x000fe4000fffe0ff */
[----:B--2---:R-:W-:-:S11]  /*04d0*/  UISETP.NE.AND UP1, UPT, UR4, UR7, UPT ;  /* 0x000000070400728c */ /* 0x004fd6000bf25270 */
.L_x_8:
[----:B------:R-:W0:Y:S01]  /*04e0*/  LDCU UR7, c[0x0][0x3a4] ;  /* 0x00007480ff0777ac */ /* 0x000e220008000800 */
[----:B------:R-:W-:Y:S01]  /*04f0*/  HFMA2 R4, -RZ, RZ, 0, 0 ;  /* 0x00000000ff047431 */ /* 0x000fe200000001ff */
[----:B0-----:R-:W-:-:S09]  /*0500*/  UISETP.GE.U32.AND UP0, UPT, UR7, 0x10, UPT ;  /* 0x000000100700788c */ /* 0x001fd2000bf06070 */
[----:B------:R-:W-:Y:S05]  /*0510*/  BRA.U !UP0, `(.L_x_3) ;  /* 0x00000001089c7547 */ /* 0x000fea000b800000 */
[----:B------:R-:W-:Y:S02]  /*0520*/  LEA R3, R18, UR6, 0xb ;  /* 0x0000000612037c11 */ /* 0x000fe4000f8e58ff */
[----:B------:R-:W-:-:S07]  /*0530*/  MOV R4, R2 ;  /* 0x0000000200047202 */ /* 0x000fce0000000f00 */
.L_x_4:
[----:B------:R-:W0:Y:S01]  /*0540*/  LDS R10, [R3+-0xc000] ;  /* 0xff400000030a7984 */ /* 0x000e220000000800 */
[----:B------:R-:W-:-:S03]  /*0550*/  IADD3 R4, PT, PT, R4, 0x10, RZ ;  /* 0x0000001004047810 */ /* 0x000fc60007ffe0ff */
[----:B------:R-:W2:Y:S01]  /*0560*/  LDS R13, [R3+-0xa800] ;  /* 0xff580000030d7984 */ /* 0x000ea20000000800 */
[----:B------:R-:W-:-:S03]  /*0570*/  ISETP.NE.AND P2, PT, R4, RZ, PT ;  /* 0x000000ff0400720c */ /* 0x000fc60003f45270 */
[----:B------:R-:W3:Y:S04]  /*0580*/  LDS R12, [R3+-0x9000] ;  /* 0xff700000030c7984 */ /* 0x000ee80000000800 */
[----:B------:R-:W4:Y:S04]  /*0590*/  LDS R14, [R3+-0x7800] ;  /* 0xff880000030e7984 */ /* 0x000f280000000800 */
[----:B------:R-:W5:Y:S04]  /*05a0*/  LDS R15, [R3+-0x6000] ;  /* 0xffa00000030f7984 */ /* 0x000f680000000800 */
[----:B------:R-:W5:Y:S04]  /*05b0*/  LDS R19, [R3+-0x4800] ;  /* 0xffb8000003137984 */ /* 0x000f680000000800 */
[----:B------:R-:W5:Y:S04]  /*05c0*/  LDS R11, [R3+-0x3000] ;  /* 0xffd00000030b7984 */ /* 0x000f680000000800 */
[----:B------:R-:W5:Y:S04]  /*05d0*/  LDS R8, [R3+-0x1800] ;  /* 0xffe8000003087984 */ /* 0x000f680000000800 */
[----:B------:R-:W5:Y:S04]  /*05e0*/  LDS R7, [R3] ;  /* 0x0000000003077984 */ /* 0x000f680000000800 */
[----:B-1----:R-:W1:Y:S01]  /*05f0*/  LDS R5, [R3+0x1800] ;  /* 0x0018000003057984 */ /* 0x002e620000000800 */
[----:B0-----:R-:W-:-:S03]  /*0600*/  FADD R10, R10, R9 ;  /* 0x000000090a0a7221 */ /* 0x001fc60000000000 */
[----:B------:R-:W0:Y:S01]  /*0610*/  LDS R9, [R3+0x3000] ;  /* 0x0030000003097984 */ /* 0x000e220000000800 */
[----:B--2---:R-:W-:-:S03]  /*0620*/  FADD R13, R10, R13 ;  /* 0x0000000d0a0d7221 */ /* 0x004fc60000000000 */
[----:B------:R-:W2:Y:S01]  /*0630*/  LDS R10, [R3+0x4800] ;  /* 0x00480000030a7984 */ /* 0x000ea20000000800 */
[----:B---3--:R-:W-:-:S03]  /*0640*/  FADD R13, R13, R12 ;  /* 0x0000000c0d0d7221 */ /* 0x008fc60000000000 */
[----:B------:R-:W3:Y:S01]  /*0650*/  LDS R12, [R3+0x6000] ;  /* 0x00600000030c7984 */ /* 0x000ee20000000800 */
[----:B----4-:R-:W-:-:S03]  /*0660*/  FADD R14, R13, R14 ;  /* 0x0000000e0d0e7221 */ /* 0x010fc60000000000 */
[----:B------:R-:W4:Y:S01]  /*0670*/  LDS R13, [R3+0x7800] ;  /* 0x00780000030d7984 */ /* 0x000f220000000800 */
[----:B-----5:R-:W-:-:S03]  /*0680*/  FADD R14, R14, R15 ;  /* 0x0000000f0e0e7221 */ /* 0x020fc60000000000 */
[----:B------:R-:W5:Y:S01]  /*0690*/  LDS R15, [R3+0x9000] ;  /* 0x00900000030f7984 */ /* 0x000f620000000800 */
[----:B------:R-:W-:-:S03]  /*06a0*/  FADD R14, R14, R19 ;  /* 0x000000130e0e7221 */ /* 0x000fc60000000000 */
[----:B------:R1:W5:Y:S01]  /*06b0*/  LDS R19, [R3+0xa800] ;  /* 0x00a8000003137984 */ /* 0x0003620000000800 */
[----:B------:R-:W-:-:S04]  /*06c0*/  FADD R11, R14, R11 ;  /* 0x0000000b0e0b7221 */ /* 0x000fc80000000000 */
[----:B------:R-:W-:Y:S01]  /*06d0*/  FADD R8, R11, R8 ;  /* 0x000000080b087221 */ /* 0x000fe20000000000 */
[----:B-1----:R-:W-:-:S03]  /*06e0*/  IADD3 R3, PT, PT, R3, 0x18000, RZ ;  /* 0x0001800003037810 */ /* 0x002fc60007ffe0ff */
[----:B------:R-:W-:-:S04]  /*06f0*/  FADD R8, R8, R7 ;  /* 0x0000000708087221 */ /* 0x000fc80000000000 */
[----:B------:R-:W-:-:S04]  /*0700*/  FADD R8, R8, R5 ;  /* 0x0000000508087221 */ /* 0x000fc80000000000 */
[----:B0-----:R-:W-:-:S04]  /*0710*/  FADD R9, R8, R9 ;  /* 0x0000000908097221 */ /* 0x001fc80000000000 */
[----:B--2---:R-:W-:-:S04]  /*0720*/  FADD R9, R9, R10 ;  /* 0x0000000a09097221 */ /* 0x004fc80000000000 */
[----:B---3--:R-:W-:-:S04]  /*0730*/  FADD R12, R9, R12 ;  /* 0x0000000c090c7221 */ /* 0x008fc80000000000 */
[----:B----4-:R-:W-:-:S04]  /*0740*/  FADD R12, R12, R13 ;  /* 0x0000000d0c0c7221 */ /* 0x010fc80000000000 */
[----:B-----5:R-:W-:-:S04]  /*0750*/  FADD R12, R12, R15 ;  /* 0x0000000f0c0c7221 */ /* 0x020fc80000000000 */
[----:B------:R-:W-:Y:S01]  /*0760*/  FADD R9, R12, R19 ;  /* 0x000000130c097221 */ /* 0x000fe20000000000 */
[----:B------:R-:W-:Y:S06]  /*0770*/  @P2 BRA `(.L_x_4) ;  /* 0xfffffffc00702947 */ /* 0x000fec000383ffff */
[----:B------:R-:W-:-:S07]  /*0780*/  MOV R4, R0 ;  /* 0x0000000000047202 */ /* 0x000fce0000000f00 */
.L_x_3:
[----:B------:R-:W-:-:S13]  /*0790*/  ISETP.NE.AND P2, PT, R17, RZ, PT ;  /* 0x000000ff1100720c */ /* 0x000fda0003f45270 */
[----:B------:R-:W-:Y:S05]  /*07a0*/  @!P2 BRA `(.L_x_5) ;  /* 0x0000000000b4a947 */ /* 0x000fea0003800000 */
[----:B------:R-:W-:Y:S02]  /*07b0*/  LEA R3, R18, UR5, 0xb ;  /* 0x0000000512037c11 */ /* 0x000fe4000f8e58ff */
[----:B------:R-:W-:Y:S01]  /*07c0*/  ISETP.NE.AND P2, PT, R16, RZ, PT ;  /* 0x000000ff1000720c */ /* 0x000fe20003f45270 */
[----:B------:R-:W-:-:S12]  /*07d0*/  @!P0 BRA `(.L_x_6) ;  /* 0x0000000000488947 */ /* 0x000fd80003800000 */
[C---:B-1----:R-:W-:Y:S01]  /*07e0*/  IMAD R5, R4.reuse, 0x1800, R3 ;  /* 0x0000180004057824 */ /* 0x042fe200078e0203 */
[----:B------:R-:W-:-:S04]  /*07f0*/  IADD3 R4, PT, PT, R4, 0x8, RZ ;  /* 0x0000000804047810 */ /* 0x000fc80007ffe0ff */
[----:B------:R-:W0:Y:S04]  /*0800*/  LDS R8, [R5] ;  /* 0x0000000005087984 */ /* 0x000e280000000800 */
[----:B------:R-:W1:Y:S04]  /*0810*/  LDS R7, [R5+0x1800] ;  /* 0x0018000005077984 */ /* 0x000e680000000800 */
[----:B------:R-:W2:Y:S04]  /*0820*/  LDS R10, [R5+0x3000] ;  /* 0x00300000050a7984 */ /* 0x000ea80000000800 */
[----:B------:R-:W3:Y:S04]  /*0830*/  LDS R12, [R5+0x4800] ;  /* 0x00480000050c7984 */ /* 0x000ee80000000800 */
[----:B------:R-:W4:Y:S04]  /*0840*/  LDS R14, [R5+0x6000] ;  /* 0x00600000050e7984 */ /* 0x000f280000000800 */
[----:B------:R-:W5:Y:S04]  /*0850*/  LDS R20, [R5+0x7800] ;  /* 0x0078000005147984 */ /* 0x000f680000000800 */
[----:B------:R-:W5:Y:S04]  /*0860*/  LDS R22, [R5+0x9000] ;  /* 0x0090000005167984 */ /* 0x000f680000000800 */
[----:B------:R-:W5:Y:S01]  /*0870*/  LDS R24, [R5+0xa800] ;  /* 0x00a8000005187984 */ /* 0x000f620000000800 */
[----:B0-----:R-:W-:-:S04]  /*0880*/  FADD R8, R9, R8 ;  /* 0x0000000809087221 */ /* 0x001fc80000000000 */
[----:B-1----:R-:W-:-:S04]  /*0890*/  FADD R7, R8, R7 ;  /* 0x0000000708077221 */ /* 0x002fc80000000000 */
[----:B--2---:R-:W-:-:S04]  /*08a0*/  FADD R7, R7, R10 ;  /* 0x0000000a07077221 */ /* 0x004fc80000000000 */
[----:B---3--:R-:W-:-:S04]  /*08b0*/  FADD R7, R7, R12 ;  /* 0x0000000c07077221 */ /* 0x008fc80000000000 */
[----:B----4-:R-:W-:-:S04]  /*08c0*/  FADD R7, R7, R14 ;  /* 0x0000000e07077221 */ /* 0x010fc80000000000 */
[----:B-----5:R-:W-:-:S04]  /*08d0*/  FADD R7, R7, R20 ;  /* 0x0000001407077221 */ /* 0x020fc80000000000 */
[----:B------:R-:W-:-:S04]  /*08e0*/  FADD R7, R7, R22 ;  /* 0x0000001607077221 */ /* 0x000fc80000000000 */
[----:B------:R-:W-:-:S07]  /*08f0*/  FADD R9, R7, R24 ;  /* 0x0000001807097221 */ /* 0x000fce0000000000 */
.L_x_6:
[----:B------:R-:W-:Y:S05]  /*0900*/  @!P2 BRA `(.L_x_5) ;  /* 0x00000000005ca947 */ /* 0x000fea0003800000 */
[----:B------:R-:W-:Y:S01]  /*0910*/  ISETP.NE.AND P2, PT, R6, RZ, PT ;  /* 0x000000ff0600720c */ /* 0x000fe20003f45270 */
[----:B------:R-:W-:-:S12]  /*0920*/  @!P1 BRA `(.L_x_7) ;  /* 0x0000000000289947 */ /* 0x000fd80003800000 */
[C---:B-1----:R-:W-:Y:S01]  /*0930*/  IMAD R5, R4.reuse, 0x1800, R3 ;  /* 0x0000180004057824 */ /* 0x042fe200078e0203 */
[----:B------:R-:W-:-:S04]  /*0940*/  IADD3 R4, PT, PT, R4, 0x4, RZ ;  /* 0x0000000404047810 */ /* 0x000fc80007ffe0ff */
[----:B------:R-:W0:Y:S04]  /*0950*/  LDS R8, [R5] ;  /* 0x0000000005087984 */ /* 0x000e280000000800 */
[----:B------:R-:W1:Y:S04]  /*0960*/  LDS R7, [R5+0x1800] ;  /* 0x0018000005077984 */ /* 0x000e680000000800 */
[----:B------:R-:W2:Y:S04]  /*0970*/  LDS R10, [R5+0x3000] ;  /* 0x00300000050a7984 */ /* 0x000ea80000000800 */
[----:B------:R-:W3:Y:S01]  /*0980*/  LDS R12, [R5+0x4800] ;  /* 0x00480000050c7984 */ /* 0x000ee20000000800 */
[----:B0-----:R-:W-:-:S04]  /*0990*/  FADD R8, R9, R8 ;  /* 0x0000000809087221 */ /* 0x001fc80000000000 */
[----:B-1----:R-:W-:-:S04]  /*09a0*/  FADD R7, R8, R7 ;  /* 0x0000000708077221 */ /* 0x002fc80000000000 */
[----:B--2---:R-:W-:-:S04]  /*09b0*/  FADD R7, R7, R10 ;  /* 0x0000000a07077221 */ /* 0x004fc80000000000 */
[----:B---3--:R-:W-:-:S07]  /*09c0*/  FADD R9, R7, R12 ;  /* 0x0000000c07097221 */ /* 0x008fce0000000000 */
.L_x_7:
[----:B------:R-:W-:Y:S05]  /*09d0*/  @!P2 BRA `(.L_x_5) ;  /* 0x000000000028a947 */ /* 0x000fea0003800000 */
[----:B------:R-:W-:Y:S01]  /*09e0*/  IMAD R3, R4, 0x1800, R3 ;  /* 0x0000180004037824 */ /* 0x000fe200078e0203 */
[----:B------:R-:W-:-:S04]  /*09f0*/  ISETP.NE.AND P2, PT, R6, 0x1, PT ;  /* 0x000000010600780c */ /* 0x000fc80003f45270 */
[----:B------:R-:W0:Y:S02]  /*0a00*/  LDS R4, [R3] ;  /* 0x0000000003047984 */ /* 0x000e240000000800 */
[----:B0-----:R-:W-:-:S07]  /*0a10*/  FADD R9, R9, R4 ;  /* 0x0000000409097221 */ /* 0x001fce0000000000 */
[----:B------:R-:W-:Y:S05]  /*0a20*/  @!P2 BRA `(.L_x_5) ;  /* 0x000000000014a947 */ /* 0x000fea0003800000 */
[----:B------:R-:W-:Y:S01]  /*0a30*/  ISETP.NE.AND P2, PT, R6, 0x2, PT ;  /* 0x000000020600780c */ /* 0x000fe20003f45270 */
[----:B------:R-:W0:-:S12]  /*0a40*/  LDS R4, [R3+0x1800] ;  /* 0x0018000003047984 */ /* 0x000e180000000800 */
[----:B------:R-:W2:Y:S01]  /*0a50*/  @P2 LDS R8, [R3+0x3000] ;  /* 0x0030000003082984 */ /* 0x000ea20000000800 */
[----:B0-----:R-:W-:-:S04]  /*0a60*/  FADD R9, R9, R4 ;  /* 0x0000000409097221 */ /* 0x001fc80000000000 */
[----:B--2---:R-:W-:-:S07]  /*0a70*/  @P2 FADD R9, R9, R8 ;  /* 0x0000000809092221 */ /* 0x004fce0000000000 */
.L_x_5:
[----:B------:R-:W0:Y:S01]  /*0a80*/  LDCU UR7, c[0x0][0x3a8] ;  /* 0x00007500ff0777ac */ /* 0x000e220008000800 */
[----:B------:R-:W-:-:S04]  /*0a90*/  IADD3 R18, PT, PT, R18, 0x1, RZ ;  /* 0x0000000112127810 */ /* 0x000fc80007ffe0ff */
[----:B0-----:R-:W-:-:S13]  /*0aa0*/  ISETP.NE.AND P2, PT, R18, UR7, PT ;  /* 0x0000000712007c0c */ /* 0x001fda000bf45270 */
[----:B------:R-:W-:Y:S05]  /*0ab0*/  @P2 BRA `(.L_x_8) ;  /* 0xfffffff800882947 */ /* 0x000fea000383ffff */
[----:B------:R-:W-:Y:S05]  /*0ac0*/  BRA.U UP1, `(.L_x_9) ;  /* 0xfffffff901607547 */ /* 0x000fea000b83ffff */
.L_x_2:
[----:B--2---:R-:W0:Y:S01]  /*0ad0*/  S2R R7, SR_CTAID.Z ;  /* 0x0000000000077919 */ /* 0x004e220000002700 */
[----:B------:R-:W0:Y:S08]  /*0ae0*/  LDC R0, c[0x0][0x3b8] ;  /* 0x0000ee00ff007b82 */ /* 0x000e300000000800 */
[----:B-1----:R-:W1:Y:S08]  /*0af0*/  LDC R5, c[0x0][0x3b4] ;  /* 0x0000ed00ff057b82 */ /* 0x002e700000000800 */
[----:B------:R-:W2:Y:S01]  /*0b00*/  LDC.64 R2, c[0x0][0x390] ;  /* 0x0000e400ff027b82 */ /* 0x000ea20000000a00 */
[----:B0-----:R-:W-:-:S04]  /*0b10*/  IMAD R0, R7, R0, UR11 ;  /* 0x0000000b07007e24 */ /* 0x001fc8000f8e0200 */
[----:B-1----:R-:W-:-:S04]  /*0b20*/  IMAD R5, R0, R5, UR10 ;  /* 0x0000000a00057e24 */ /* 0x002fc8000f8e0205 */
[----:B--2---:R-:W-:-:S05]  /*0b30*/  IMAD.WIDE.U32 R2, R5, 0x4, R2 ;  /* 0x0000000405027825 */ /* 0x004fca00078e0002 */
[----:B------:R-:W-:Y:S01]  /*0b40*/  STG.E desc[UR8][R2.64], R9 ;  /* 0x0000000902007986 */ /* 0x000fe2000c101908 */
[----:B------:R-:W-:Y:S05]  /*0b50*/  EXIT ;  /* 0x000000000000794d */ /* 0x000fea0003800000 */
.L_x_10:
[----:B------:R-:W-:-:S00]  /*0b60*/  BRA `(.L_x_10) ;  /* 0xfffffffc00fc7947 */ /* 0x000fc0000383ffff */
[----:B------:R-:W-:-:S00]  /*0b70*/  NOP ;  /* 0x0000000000007918 */ /* 0x000fc00000000000 */
        /* <DEDUP_REMOVED lines=8> */
.L_x_11:


//--------------------- .nv.shared._Z18Convolution_kernelPfS_S_iiiiiiiiiiiiii --------------------------
	.section	.nv.shared._Z18Convolution_kernelPfS_S_iiiiiiiiiiiiii,"aw",@nobits
	.sectionflags	@""
	.align	4
.nv.shared._Z18Convolution_kernelPfS_S_iiiiiiiiiiiiii:
	.zero		19456


//--------------------- .nv.shared.reserved.0     --------------------------
	.section	.nv.shared.reserved.0,"aw",@nobits
	.weak		__nv_reservedSMEM_offset_0_alias
	.size		__nv_reservedSMEM_offset_0_alias, 0, 64
	.other		__nv_reservedSMEM_offset_0_alias,@"STO_CUDA_RESERVED_SHARED STV_DEFAULT"
__nv_reservedSMEM_offset_0_alias:
	.zero		0
	.zero		64


//--------------------- .nv.constant0._Z18Convolution_kernelPfS_S_iiiiiiiiiiiiii --------------------------
	.section	.nv.constant0._Z18Convolution_kernelPfS_S_iiiiiiiiiiiiii,"a",@progbits
	.sectionflags	@""
	.align	4
.nv.constant0._Z18Convolution_kernelPfS_S_iiiiiiiiiiiiii:
	.zero		976


//--------------------- SYMBOLS --------------------------

	.type		.nv.reservedSmem.offset0,@object
	.size		.nv.reservedSmem.offset0,0x4
	.type		.nv.reservedSmem.cap,@object
	.size		.nv.reservedSmem.cap,0x4
